//
// Generated by NVIDIA NVVM Compiler
//
// Compiler Build ID: CL-36424714
// Cuda compilation tools, release 13.0, V13.0.88
// Based on NVVM 20.0.0
//

.version 9.0
.target sm_100
.address_size 64

	// .globl	_Z17ParallelHistogramv

.visible .entry _Z17ParallelHistogramv()
{


	ret;

}
	// .globl	_Z20axisBased2DHistogramv
.visible .entry _Z20axisBased2DHistogramv()
{


	ret;

}


// ===== COMPILED SASS (sm_100) =====

	.target	sm_100

	.elftype	@"ET_EXEC"


//--------------------- .note.nv.tkinfo           --------------------------
	.section	.note.nv.tkinfo,"",@"SHT_NOTE"
	.sectionflags	@"SHF_NOTE_NV_TKINFO"
	.tkinfo
        /*0018*/ 	.word	0x00000002
        /*0030*/ 	.string	""
        /*0030*/ 	.string	"ptxas"
        /*0030*/ 	.string	"Cuda compilation tools, release 13.0, V13.0.88"
        /*0030*/ 	.string	"Build cuda_13.0.r13.0/compiler.36424714_0"
        /*0030*/ 	.string	"-arch sm_100 -m 64 "



//--------------------- .note.nv.cuinfo           --------------------------
	.section	.note.nv.cuinfo,"",@"SHT_NOTE"
	.sectionflags	@"SHF_NOTE_NV_CUINFO"
        /*0018*/ 	.short	0x0002
        /*001a*/ 	.short	0x0064
        /*001c*/ 	.short	0x0082
	.zero		2


//--------------------- .nv.info                  --------------------------
	.section	.nv.info,"",@"SHT_CUDA_INFO"
	.align	4


	//----- nvinfo : EIATTR_REGCOUNT
	.align		4
        /*0000*/ 	.byte	0x04, 0x2f
        /*0002*/ 	.short	(.L_1 - .L_0)
	.align		4
.L_0:
        /*0004*/ 	.word	index@(_Z17ParallelHistogramv)
        /*0008*/ 	.word	0x00000004


	//----- nvinfo : EIATTR_FRAME_SIZE
	.align		4
.L_1:
        /*000c*/ 	.byte	0x04, 0x11
        /*000e*/ 	.short	(.L_3 - .L_2)
	.align		4
.L_2:
        /*0010*/ 	.word	index@(_Z17ParallelHistogramv)
        /*0014*/ 	.word	0x00000000


	//----- nvinfo : EIATTR_REGCOUNT
	.align		4
.L_3:
        /*0018*/ 	.byte	0x04, 0x2f
        /*001a*/ 	.short	(.L_5 - .L_4)
	.align		4
.L_4:
        /*001c*/ 	.word	index@(_Z20axisBased2DHistogramv)
        /*0020*/ 	.word	0x00000004


	//----- nvinfo : EIATTR_FRAME_SIZE
	.align		4
.L_5:
        /*0024*/ 	.byte	0x04, 0x11
        /*0026*/ 	.short	(.L_7 - .L_6)
	.align		4
.L_6:
        /*0028*/ 	.word	index@(_Z20axisBased2DHistogramv)
        /*002c*/ 	.word	0x00000000


	//----- nvinfo : EIATTR_MIN_STACK_SIZE
	.align		4
.L_7:
        /*0030*/ 	.byte	0x04, 0x12
        /*0032*/ 	.short	(.L_9 - .L_8)
	.align		4
.L_8:
        /*0034*/ 	.word	index@(_Z20axisBased2DHistogramv)
        /*0038*/ 	.word	0x00000000


	//----- nvinfo : EIATTR_MIN_STACK_SIZE
	.align		4
.L_9:
        /*003c*/ 	.byte	0x04, 0x12
        /*003e*/ 	.short	(.L_11 - .L_10)
	.align		4
.L_10:
        /*0040*/ 	.word	index@(_Z17ParallelHistogramv)
        /*0044*/ 	.word	0x00000000
.L_11:


//--------------------- .nv.compat                --------------------------
	.section	.nv.compat,"",@"SHT_CUDA_COMPAT_INFO"
	.align	4
        /*0000*/ 	.byte	0x02, 0x09, 0x00, 0x00, 0x02, 0x02, 0x01, 0x00, 0x02, 0x05, 0x05, 0x00, 0x03, 0x07, 0x01, 0x01
        /*0010*/ 	.byte	0x02, 0x03, 0x00, 0x00, 0x02, 0x06, 0x01, 0x00, 0x04, 0x0b, 0x08, 0x00, 0x09, 0x00, 0x00, 0x00
        /*0020*/ 	.byte	0x00, 0x00, 0x00, 0x00


//--------------------- .nv.info._Z20axisBased2DHistogramv --------------------------
	.section	.nv.info._Z20axisBased2DHistogramv,"",@"SHT_CUDA_INFO"
	.sectionflags	@""
	.align	4


	//----- nvinfo : EIATTR_CUDA_API_VERSION
	.align		4
        /*0000*/ 	.byte	0x04, 0x37
        /*0002*/ 	.short	(.L_13 - .L_12)
.L_12:
        /*0004*/ 	.word	0x00000082


	//----- nvinfo : EIATTR_SPARSE_MMA_MASK
	.align		4
.L_13:
        /*0008*/ 	.byte	0x03, 0x50
        /*000a*/ 	.short	0x0000


	//----- nvinfo : EIATTR_MAXREG_COUNT
	.align		4
        /*000c*/ 	.byte	0x03, 0x1b
        /*000e*/ 	.short	0x00ff


	//----- nvinfo : EIATTR_MERCURY_ISA_VERSION
	.align		4
        /*0010*/ 	.byte	0x03, 0x5f
        /*0012*/ 	.short	0x0101


	//----- nvinfo : EIATTR_VRC_CTA_INIT_COUNT
	.align		4
        /*0014*/ 	.byte	0x02, 0x4a
	.zero		1
	.zero		1


	//----- nvinfo : EIATTR_EXIT_INSTR_OFFSETS
	.align		4
        /*0018*/ 	.byte	0x04, 0x1c
        /*001a*/ 	.short	(.L_15 - .L_14)


	//   ....[0]....
.L_14:
        /*001c*/ 	.word	0x00000010


	//----- nvinfo : EIATTR_SW_WAR
	.align		4
.L_15:
        /*0020*/ 	.byte	0x04, 0x36
        /*0022*/ 	.short	(.L_17 - .L_16)
.L_16:
        /*0024*/ 	.word	0x00000008
.L_17:


//--------------------- .nv.info._Z17ParallelHistogramv --------------------------
	.section	.nv.info._Z17ParallelHistogramv,"",@"SHT_CUDA_INFO"
	.sectionflags	@""
	.align	4


	//----- nvinfo : EIATTR_CUDA_API_VERSION
	.align		4
        /*0000*/ 	.byte	0x04, 0x37
        /*0002*/ 	.short	(.L_19 - .L_18)
.L_18:
        /*0004*/ 	.word	0x00000082


	//----- nvinfo : EIATTR_SPARSE_MMA_MASK
	.align		4
.L_19:
        /*0008*/ 	.byte	0x03, 0x50
        /*000a*/ 	.short	0x0000


	//----- nvinfo : EIATTR_MAXREG_COUNT
	.align		4
        /*000c*/ 	.byte	0x03, 0x1b
        /*000e*/ 	.short	0x00ff


	//----- nvinfo : EIATTR_MERCURY_ISA_VERSION
	.align		4
        /*0010*/ 	.byte	0x03, 0x5f
        /*0012*/ 	.short	0x0101


	//----- nvinfo : EIATTR_VRC_CTA_INIT_COUNT
	.align		4
        /*0014*/ 	.byte	0x02, 0x4a
	.zero		1
	.zero		1


	//----- nvinfo : EIATTR_EXIT_INSTR_OFFSETS
	.align		4
        /*0018*/ 	.byte	0x04, 0x1c
        /*001a*/ 	.short	(.L_21 - .L_20)


	//   ....[0]....
.L_20:
        /*001c*/ 	.word	0x00000010


	//----- nvinfo : EIATTR_SW_WAR
	.align		4
.L_21:
        /*0020*/ 	.byte	0x04, 0x36
        /*0022*/ 	.short	(.L_23 - .L_22)
.L_22:
        /*0024*/ 	.word	0x00000008
.L_23:


//--------------------- .nv.callgraph             --------------------------
	.section	.nv.callgraph,"",@"SHT_CUDA_CALLGRAPH"
	.align	4
	.sectionentsize	8
	.align		4
        /*0000*/ 	.word	0x00000000
	.align		4
        /*0004*/ 	.word	0xffffffff
	.align		4
        /*0008*/ 	.word	0x00000000
	.align		4
        /*000c*/ 	.word	0xfffffffe
	.align		4
        /*0010*/ 	.word	0x00000000
	.align		4
        /*0014*/ 	.word	0xfffffffd
	.align		4
        /*0018*/ 	.word	0x00000000
	.align		4
        /*001c*/ 	.word	0xfffffffc


//--------------------- .text._Z20axisBased2DHistogramv --------------------------
	.section	.text._Z20axisBased2DHistogramv,"ax",@progbits
	.align	128
        .global         _Z20axisBased2DHistogramv
        .type           _Z20axisBased2DHistogramv,@function
        .size           _Z20axisBased2DHistogramv,(.L_x_2 - _Z20axisBased2DHistogramv)
        .other          _Z20axisBased2DHistogramv,@"STO_CUDA_ENTRY STV_DEFAULT"
_Z20axisBased2DHistogramv:
.text._Z20axisBased2DHistogramv:
[----:B------:R-:W-:Y:S01]  /*0000*/  LDC R1, c[0x0][0x37c] ;  /* 0x0000df00ff017b82 */ /* 0x000fe20000000800 */
[----:B------:R-:W-:Y:S05]  /*0010*/  EXIT ;  /* 0x000000000000794d */ /* 0x000fea0003800000 */
.L_x_0:
[----:B------:R-:W-:-:S00]  /*0020*/  BRA `(.L_x_0) ;  /* 0xfffffffc00fc7947 */ /* 0x000fc0000383ffff */
[----:B------:R-:W-:-:S00]  /*0030*/  NOP ;  /* 0x0000000000007918 */ /* 0x000fc00000000000 */
        /* <DEDUP_REMOVED lines=12> */
.L_x_2:


//--------------------- .text._Z17ParallelHistogramv --------------------------
	.section	.text._Z17ParallelHistogramv,"ax",@progbits
	.align	128
        .global         _Z17ParallelHistogramv
        .type           _Z17ParallelHistogramv,@function
        .size           _Z17ParallelHistogramv,(.L_x_3 - _Z17ParallelHistogramv)
        .other          _Z17ParallelHistogramv,@"STO_CUDA_ENTRY STV_DEFAULT"
_Z17ParallelHistogramv:
.text._Z17ParallelHistogramv:
[----:B------:R-:W-:Y:S01]  /*0000*/  LDC R1, c[0x0][0x37c] ;  /* 0x0000df00ff017b82 */ /* 0x000fe20000000800 */
[----:B------:R-:W-:Y:S05]  /*0010*/  EXIT ;  /* 0x000000000000794d */ /* 0x000fea0003800000 */
.L_x_1:
        /* <DEDUP_REMOVED lines=14> */
.L_x_3:


//--------------------- .nv.shared.reserved.0     --------------------------
	.section	.nv.shared.reserved.0,"aw",@nobits
	.weak		__nv_reservedSMEM_offset_0_alias
	.size		__nv_reservedSMEM_offset_0_alias, 0, 64
	.other		__nv_reservedSMEM_offset_0_alias,@"STO_CUDA_RESERVED_SHARED STV_DEFAULT"
__nv_reservedSMEM_offset_0_alias:
	.zero		0
	.zero		64


//--------------------- .nv.constant0._Z20axisBased2DHistogramv --------------------------
	.section	.nv.constant0._Z20axisBased2DHistogramv,"a",@progbits
	.sectionflags	@""
	.align	4
.nv.constant0._Z20axisBased2DHistogramv:
	.zero		896


//--------------------- .nv.constant0._Z17ParallelHistogramv --------------------------
	.section	.nv.constant0._Z17ParallelHistogramv,"a",@progbits
	.sectionflags	@""
	.align	4
.nv.constant0._Z17ParallelHistogramv:
	.zero		896


//--------------------- SYMBOLS --------------------------

	.type		.nv.reservedSmem.offset0,@object
	.size		.nv.reservedSmem.offset0,0x4
